	.headerflags	@"EF_CUDA_TEXMODE_UNIFIED EF_CUDA_64BIT_ADDRESS EF_CUDA_ACCELERATORS EF_CUDA_SM90 EF_CUDA_VIRTUAL_SM(EF_CUDA_SM90)"
	.elftype	@"ET_EXEC"


//--------------------- .nv.info                  --------------------------
	.section	.nv.info,"",@"SHT_CUDA_INFO"
	.align	4


	//----- nvinfo : EIATTR_REGCOUNT
	.align		4
        /*0000*/ 	.byte	0x04, 0x2f
        /*0002*/ 	.short	(.L_1 - .L_0)
	.align		4
.L_0:
        /*0004*/ 	.word	index@(triton_poi_fused_convolution_leaky_relu_24)
        /*0008*/ 	.word	0x0000000e


	//----- nvinfo : EIATTR_MIN_STACK_SIZE
	.align		4
.L_1:
        /*000c*/ 	.byte	0x04, 0x12
        /*000e*/ 	.short	(.L_3 - .L_2)
	.align		4
.L_2:
        /*0010*/ 	.word	index@(triton_poi_fused_convolution_leaky_relu_24)
        /*0014*/ 	.word	0x00000000


	//----- nvinfo : EIATTR_FRAME_SIZE
	.align		4
.L_3:
        /*0018*/ 	.byte	0x04, 0x11
        /*001a*/ 	.short	(.L_5 - .L_4)
	.align		4
.L_4:
        /*001c*/ 	.word	index@(triton_poi_fused_convolution_leaky_relu_24)
        /*0020*/ 	.word	0x00000000


	//----- nvinfo : EIATTR_MIN_STACK_SIZE
	.align		4
.L_5:
        /*0024*/ 	.byte	0x04, 0x12
        /*0026*/ 	.short	(.L_7 - .L_6)
	.align		4
.L_6:
        /*0028*/ 	.word	index@(triton_poi_fused_convolution_leaky_relu_24)
        /*002c*/ 	.word	0x00000000
.L_7:


//--------------------- .nv.info.triton_poi_fused_convolution_leaky_relu_24 --------------------------
	.section	.nv.info.triton_poi_fused_convolution_leaky_relu_24,"",@"SHT_CUDA_INFO"
	.sectionflags	@""
	.align	4


	//----- nvinfo : EIATTR_CUDA_API_VERSION
	.align		4
        /*0000*/ 	.byte	0x04, 0x37
        /*0002*/ 	.short	(.L_9 - .L_8)
.L_8:
        /*0004*/ 	.word	0x0000007c


	//----- nvinfo : EIATTR_KPARAM_INFO
	.align		4
.L_9:
        /*0008*/ 	.byte	0x04, 0x17
        /*000a*/ 	.short	(.L_11 - .L_10)
.L_10:
        /*000c*/ 	.word	0x00000000
        /*0010*/ 	.short	0x0003
        /*0012*/ 	.short	0x0018
        /*0014*/ 	.byte	0x00, 0xf0, 0x11, 0x00


	//----- nvinfo : EIATTR_KPARAM_INFO
	.align		4
.L_11:
        /*0018*/ 	.byte	0x04, 0x17
        /*001a*/ 	.short	(.L_13 - .L_12)
.L_12:
        /*001c*/ 	.word	0x00000000
        /*0020*/ 	.short	0x0002
        /*0022*/ 	.short	0x0010
        /*0024*/ 	.byte	0x00, 0xf4, 0x21, 0x00


	//----- nvinfo : EIATTR_KPARAM_INFO
	.align		4
.L_13:
        /*0028*/ 	.byte	0x04, 0x17
        /*002a*/ 	.short	(.L_15 - .L_14)
.L_14:
        /*002c*/ 	.word	0x00000000
        /*0030*/ 	.short	0x0001
        /*0032*/ 	.short	0x0008
        /*0034*/ 	.byte	0x00, 0xf4, 0x21, 0x00


	//----- nvinfo : EIATTR_KPARAM_INFO
	.align		4
.L_15:
        /*0038*/ 	.byte	0x04, 0x17
        /*003a*/ 	.short	(.L_17 - .L_16)
.L_16:
        /*003c*/ 	.word	0x00000000
        /*0040*/ 	.short	0x0000
        /*0042*/ 	.short	0x0000
        /*0044*/ 	.byte	0x00, 0xf4, 0x21, 0x00


	//----- nvinfo : EIATTR_SPARSE_MMA_MASK
	.align		4
.L_17:
        /*0048*/ 	.byte	0x03, 0x50
        /*004a*/ 	.short	0x0000


	//----- nvinfo : EIATTR_MAXREG_COUNT
	.align		4
        /*004c*/ 	.byte	0x03, 0x1b
        /*004e*/ 	.short	0x00ff


	//----- nvinfo : EIATTR_EXIT_INSTR_OFFSETS
	.align		4
        /*0050*/ 	.byte	0x04, 0x1c
        /*0052*/ 	.short	(.L_19 - .L_18)


	//   ....[0]....
.L_18:
        /*0054*/ 	.word	0x00000200


	//   ....[1]....
        /*0058*/ 	.word	0x00000220


	//----- nvinfo : EIATTR_REQNTID
	.align		4
.L_19:
        /*005c*/ 	.byte	0x04, 0x10
        /*005e*/ 	.short	(.L_21 - .L_20)
.L_20:
        /*0060*/ 	.word	0x00000080
        /*0064*/ 	.word	0x00000001
        /*0068*/ 	.word	0x00000001


	//----- nvinfo : EIATTR_CBANK_PARAM_SIZE
	.align		4
.L_21:
        /*006c*/ 	.byte	0x03, 0x19
        /*006e*/ 	.short	0x001c


	//----- nvinfo : EIATTR_PARAM_CBANK
	.align		4
        /*0070*/ 	.byte	0x04, 0x0a
        /*0072*/ 	.short	(.L_23 - .L_22)
	.align		4
.L_22:
        /*0074*/ 	.word	index@(.nv.constant0.triton_poi_fused_convolution_leaky_relu_24)
        /*0078*/ 	.short	0x0210
        /*007a*/ 	.short	0x001c


	//----- nvinfo : EIATTR_SW_WAR
	.align		4
.L_23:
        /*007c*/ 	.byte	0x04, 0x36
        /*007e*/ 	.short	(.L_25 - .L_24)
.L_24:
        /*0080*/ 	.word	0x00000008
.L_25:


//--------------------- .nv.callgraph             --------------------------
	.section	.nv.callgraph,"",@"SHT_CUDA_CALLGRAPH"
	.align	4
	.sectionentsize	8
	.align		4
        /*0000*/ 	.word	0x00000000
	.align		4
        /*0004*/ 	.word	0xffffffff
	.align		4
        /*0008*/ 	.word	0x00000000
	.align		4
        /*000c*/ 	.word	0xfffffffe
	.align		4
        /*0010*/ 	.word	0x00000000
	.align		4
        /*0014*/ 	.word	0xfffffffd
	.align		4
        /*0018*/ 	.word	0x00000000
	.align		4
        /*001c*/ 	.word	0xfffffffc


//--------------------- .text.triton_poi_fused_convolution_leaky_relu_24 --------------------------
	.section	.text.triton_poi_fused_convolution_leaky_relu_24,"ax",@progbits
	.align	128
        .global         triton_poi_fused_convolution_leaky_relu_24
        .type           triton_poi_fused_convolution_leaky_relu_24,@function
        .size           triton_poi_fused_convolution_leaky_relu_24,(.L_x_1 - triton_poi_fused_convolution_leaky_relu_24)
        .other          triton_poi_fused_convolution_leaky_relu_24,@"STO_CUDA_ENTRY STV_DEFAULT"
triton_poi_fused_convolution_leaky_relu_24:
.text.triton_poi_fused_convolution_leaky_relu_24:
[----:B------:R-:W0:Y:S02]  /*0000*/  LDC R1, c[0x0][0x28] ;  /* 0x00000a00ff017b82 */ /* 0x000e240000000800 */
[----:B------:R-:W1:Y:S01]  /*0010*/  S2R R0, SR_TID.X ;  /* 0x0000000000007919 */ /* 0x000e620000002100 */
[----:B------:R-:W2:Y:S01]  /*0020*/  LDC.64 R4, c[0x0][0x220] ;  /* 0x00008800ff047b82 */ /* 0x000ea20000000a00 */
[----:B------:R-:W-:Y:S01]  /*0030*/  ULDC.64 UR4, c[0x0][0x208] ;  /* 0x0000820000047ab9 */ /* 0x000fe20000000a00 */
[----:B------:R-:W3:Y:S06]  /*0040*/  S2R R9, SR_CTAID.X ;  /* 0x0000000000097919 */ /* 0x000eec0000002500 */
[----:B------:R-:W4:Y:S08]  /*0050*/  LDC.64 R2, c[0x0][0x210] ;  /* 0x00008400ff027b82 */ /* 0x000f300000000a00 */
[----:B------:R-:W5:Y:S01]  /*0060*/  LDC.64 R6, c[0x0][0x218] ;  /* 0x00008600ff067b82 */ /* 0x000f620000000a00 */
[----:B-1----:R-:W-:-:S04]  /*0070*/  LOP3.LUT R0, R0, 0x7f, RZ, 0xc0, !PT ;  /* 0x0000007f00007812 */ /* 0x002fc800078ec0ff */
[----:B---3--:R-:W-:-:S04]  /*0080*/  LEA R9, R9, R0, 0x7 ;  /* 0x0000000009097211 */ /* 0x008fc800078e38ff */
[C---:B------:R-:W-:Y:S01]  /*0090*/  ISETP.GE.AND P2, PT, R9.reuse, 0x1800, PT ;  /* 0x000018000900780c */ /* 0x040fe20003f46270 */
[----:B------:R-:W-:-:S04]  /*00a0*/  IMAD.HI R0, R9, 0x55555556, RZ ;  /* 0x5555555609007827 */ /* 0x000fc800078e02ff */
[----:B----4-:R-:W-:Y:S01]  /*00b0*/  IMAD.WIDE R2, R9, 0x4, R2 ;  /* 0x0000000409027825 */ /* 0x010fe200078e0202 */
[----:B------:R-:W-:-:S04]  /*00c0*/  LEA.HI R0, R0, R0, RZ, 0x1 ;  /* 0x0000000000007211 */ /* 0x000fc800078f08ff */
[----:B------:R-:W-:-:S04]  /*00d0*/  SHF.R.S32.HI R11, RZ, 0x1f, R0 ;  /* 0x0000001fff0b7819 */ /* 0x000fc80000011400 */
[----:B------:R-:W-:-:S04]  /*00e0*/  LEA.HI R11, R11, R0, RZ, 0x9 ;  /* 0x000000000b0b7211 */ /* 0x000fc800078f48ff */
[----:B------:R-:W-:-:S04]  /*00f0*/  LOP3.LUT R11, R11, 0xfffffe00, RZ, 0xc0, !PT ;  /* 0xfffffe000b0b7812 */ /* 0x000fc800078ec0ff */
[----:B------:R-:W-:Y:S01]  /*0100*/  IADD3 R11, R0, -R11, RZ ;  /* 0x8000000b000b7210 */ /* 0x000fe20007ffe0ff */
[----:B------:R-:W-:-:S04]  /*0110*/  HFMA2.MMA R0, -RZ, RZ, 0, 0 ;  /* 0x00000000ff007435 */ /* 0x000fc800000001ff */
[----:B--2---:R-:W-:-:S04]  /*0120*/  IMAD.WIDE R4, R11, 0x4, R4 ;  /* 0x000000040b047825 */ /* 0x004fc800078e0204 */
[----:B------:R-:W-:Y:S02]  /*0130*/  IMAD.MOV.U32 R11, RZ, RZ, RZ ;  /* 0x000000ffff0b7224 */ /* 0x000fe400078e00ff */
[----:B------:R-:W2:Y:S01]  /*0140*/  @!P2 LDG.E R0, desc[UR4][R2.64] ;  /* 0x000000040200a981 */ /* 0x000ea2000c1e1900 */
[----:B------:R-:W-:-:S03]  /*0150*/  IMAD.MOV.U32 R8, RZ, RZ, RZ ;  /* 0x000000ffff087224 */ /* 0x000fc600078e00ff */
[----:B------:R-:W2:Y:S01]  /*0160*/  @!P2 LDG.E.EL R11, desc[UR4][R4.64] ;  /* 0x00000004040ba981 */ /* 0x000ea2000c2e1900 */
[----:B-----5:R-:W-:-:S05]  /*0170*/  IMAD.WIDE R6, R9, 0x4, R6 ;  /* 0x0000000409067825 */ /* 0x020fca00078e0206 */
[----:B------:R-:W3:Y:S01]  /*0180*/  @!P2 LDG.E R8, desc[UR4][R6.64] ;  /* 0x000000040608a981 */ /* 0x000ee2000c1e1900 */
[----:B--2---:R-:W-:Y:S01]  /*0190*/  FSETP.GT.AND P0, PT, R0, -R11, PT ;  /* 0x8000000b0000720b */ /* 0x004fe20003f04000 */
[C---:B------:R-:W-:Y:S01]  /*01a0*/  FADD R9, R11.reuse, R0 ;  /* 0x000000000b097221 */ /* 0x040fe20000000000 */
[----:B---3--:R-:W-:Y:S01]  /*01b0*/  FSETP.GT.AND P1, PT, R11, -R8, PT ;  /* 0x800000080b00720b */ /* 0x008fe20003f24000 */
[----:B------:R-:W-:-:S10]  /*01c0*/  FADD R11, R8, R11 ;  /* 0x0000000b080b7221 */ /* 0x000fd40000000000 */
[----:B------:R-:W-:-:S05]  /*01d0*/  @!P0 FMUL R9, R9, 0.10000000149011611938 ;  /* 0x3dcccccd09098820 */ /* 0x000fca0000400000 */
[----:B------:R1:W-:Y:S01]  /*01e0*/  @!P2 STG.E desc[UR4][R2.64], R9 ;  /* 0x000000090200a986 */ /* 0x0003e2000c101904 */
[----:B------:R-:W-:Y:S01]  /*01f0*/  @!P1 FMUL R11, R11, 0.10000000149011611938 ;  /* 0x3dcccccd0b0b9820 */ /* 0x000fe20000400000 */
[----:B------:R-:W-:Y:S06]  /*0200*/  @P2 EXIT ;  /* 0x000000000000294d */ /* 0x000fec0003800000 */
[----:B------:R-:W-:Y:S01]  /*0210*/  STG.E desc[UR4][R6.64], R11 ;  /* 0x0000000b06007986 */ /* 0x000fe2000c101904 */
[----:B------:R-:W-:Y:S05]  /*0220*/  EXIT ;  /* 0x000000000000794d */ /* 0x000fea0003800000 */
.L_x_0:
[----:B------:R-:W-:-:S00]  /*0230*/  BRA `(.L_x_0) ;  /* 0xfffffffc00fc7947 */ /* 0x000fc0000383ffff */
[----:B------:R-:W-:-:S00]  /*0240*/  NOP ;  /* 0x0000000000007918 */ /* 0x000fc00000000000 */
        /* <DEDUP_REMOVED lines=11> */
.L_x_1:


//--------------------- .nv.constant0.triton_poi_fused_convolution_leaky_relu_24 --------------------------
	.section	.nv.constant0.triton_poi_fused_convolution_leaky_relu_24,"a",@progbits
	.sectionflags	@""
	.align	4
.nv.constant0.triton_poi_fused_convolution_leaky_relu_24:
	.zero		556
